	.headerflags	@"EF_CUDA_TEXMODE_UNIFIED EF_CUDA_64BIT_ADDRESS EF_CUDA_ACCELERATORS EF_CUDA_SM90 EF_CUDA_VIRTUAL_SM(EF_CUDA_SM90)"
	.elftype	@"ET_EXEC"


//--------------------- .nv.info                  --------------------------
	.section	.nv.info,"",@"SHT_CUDA_INFO"
	.align	4


	//----- nvinfo : EIATTR_REGCOUNT
	.align		4
        /*0000*/ 	.byte	0x04, 0x2f
        /*0002*/ 	.short	(.L_3 - .L_2)
	.align		4
.L_2:
        /*0004*/ 	.word	index@(triton_poi_fused__native_batch_norm_legit_no_training_add_div_hardtanh_mul_26)
        /*0008*/ 	.word	0x00000018


	//----- nvinfo : EIATTR_MIN_STACK_SIZE
	.align		4
.L_3:
        /*000c*/ 	.byte	0x04, 0x12
        /*000e*/ 	.short	(.L_5 - .L_4)
	.align		4
.L_4:
        /*0010*/ 	.word	index@(triton_poi_fused__native_batch_norm_legit_no_training_add_div_hardtanh_mul_26)
        /*0014*/ 	.word	0x00000000


	//----- nvinfo : EIATTR_FRAME_SIZE
	.align		4
.L_5:
        /*0018*/ 	.byte	0x04, 0x11
        /*001a*/ 	.short	(.L_7 - .L_6)
	.align		4
.L_6:
        /*001c*/ 	.word	index@(triton_poi_fused__native_batch_norm_legit_no_training_add_div_hardtanh_mul_26)
        /*0020*/ 	.word	0x00000000


	//----- nvinfo : EIATTR_MIN_STACK_SIZE
	.align		4
.L_7:
        /*0024*/ 	.byte	0x04, 0x12
        /*0026*/ 	.short	(.L_9 - .L_8)
	.align		4
.L_8:
        /*0028*/ 	.word	index@(triton_poi_fused__native_batch_norm_legit_no_training_add_div_hardtanh_mul_26)
        /*002c*/ 	.word	0x00000000
.L_9:


//--------------------- .nv.info.triton_poi_fused__native_batch_norm_legit_no_training_add_div_hardtanh_mul_26 --------------------------
	.section	.nv.info.triton_poi_fused__native_batch_norm_legit_no_training_add_div_hardtanh_mul_26,"",@"SHT_CUDA_INFO"
	.sectionflags	@""
	.align	4


	//----- nvinfo : EIATTR_CUDA_API_VERSION
	.align		4
        /*0000*/ 	.byte	0x04, 0x37
        /*0002*/ 	.short	(.L_11 - .L_10)
.L_10:
        /*0004*/ 	.word	0x0000007c


	//----- nvinfo : EIATTR_KPARAM_INFO
	.align		4
.L_11:
        /*0008*/ 	.byte	0x04, 0x17
        /*000a*/ 	.short	(.L_13 - .L_12)
.L_12:
        /*000c*/ 	.word	0x00000000
        /*0010*/ 	.short	0x0006
        /*0012*/ 	.short	0x0030
        /*0014*/ 	.byte	0x00, 0xf0, 0x11, 0x00


	//----- nvinfo : EIATTR_KPARAM_INFO
	.align		4
.L_13:
        /*0018*/ 	.byte	0x04, 0x17
        /*001a*/ 	.short	(.L_15 - .L_14)
.L_14:
        /*001c*/ 	.word	0x00000000
        /*0020*/ 	.short	0x0005
        /*0022*/ 	.short	0x0028
        /*0024*/ 	.byte	0x00, 0xf4, 0x21, 0x00


	//----- nvinfo : EIATTR_KPARAM_INFO
	.align		4
.L_15:
        /*0028*/ 	.byte	0x04, 0x17
        /*002a*/ 	.short	(.L_17 - .L_16)
.L_16:
        /*002c*/ 	.word	0x00000000
        /*0030*/ 	.short	0x0004
        /*0032*/ 	.short	0x0020
        /*0034*/ 	.byte	0x00, 0xf4, 0x21, 0x00


	//----- nvinfo : EIATTR_KPARAM_INFO
	.align		4
.L_17:
        /*0038*/ 	.byte	0x04, 0x17
        /*003a*/ 	.short	(.L_19 - .L_18)
.L_18:
        /*003c*/ 	.word	0x00000000
        /*0040*/ 	.short	0x0003
        /*0042*/ 	.short	0x0018
        /*0044*/ 	.byte	0x00, 0xf4, 0x21, 0x00


	//----- nvinfo : EIATTR_KPARAM_INFO
	.align		4
.L_19:
        /*0048*/ 	.byte	0x04, 0x17
        /*004a*/ 	.short	(.L_21 - .L_20)
.L_20:
        /*004c*/ 	.word	0x00000000
        /*0050*/ 	.short	0x0002
        /*0052*/ 	.short	0x0010
        /*0054*/ 	.byte	0x00, 0xf4, 0x21, 0x00


	//----- nvinfo : EIATTR_KPARAM_INFO
	.align		4
.L_21:
        /*0058*/ 	.byte	0x04, 0x17
        /*005a*/ 	.short	(.L_23 - .L_22)
.L_22:
        /*005c*/ 	.word	0x00000000
        /*0060*/ 	.short	0x0001
        /*0062*/ 	.short	0x0008
        /*0064*/ 	.byte	0x00, 0xf4, 0x21, 0x00


	//----- nvinfo : EIATTR_KPARAM_INFO
	.align		4
.L_23:
        /*0068*/ 	.byte	0x04, 0x17
        /*006a*/ 	.short	(.L_25 - .L_24)
.L_24:
        /*006c*/ 	.word	0x00000000
        /*0070*/ 	.short	0x0000
        /*0072*/ 	.short	0x0000
        /*0074*/ 	.byte	0x00, 0xf4, 0x21, 0x00


	//----- nvinfo : EIATTR_SPARSE_MMA_MASK
	.align		4
.L_25:
        /*0078*/ 	.byte	0x03, 0x50
        /*007a*/ 	.short	0x0000


	//----- nvinfo : EIATTR_MAXREG_COUNT
	.align		4
        /*007c*/ 	.byte	0x03, 0x1b
        /*007e*/ 	.short	0x00ff


	//----- nvinfo : EIATTR_EXIT_INSTR_OFFSETS
	.align		4
        /*0080*/ 	.byte	0x04, 0x1c
        /*0082*/ 	.short	(.L_27 - .L_26)


	//   ....[0]....
.L_26:
        /*0084*/ 	.word	0x000004e0


	//   ....[1]....
        /*0088*/ 	.word	0x00000500


	//----- nvinfo : EIATTR_REQNTID
	.align		4
.L_27:
        /*008c*/ 	.byte	0x04, 0x10
        /*008e*/ 	.short	(.L_29 - .L_28)
.L_28:
        /*0090*/ 	.word	0x00000080
        /*0094*/ 	.word	0x00000001
        /*0098*/ 	.word	0x00000001


	//----- nvinfo : EIATTR_CBANK_PARAM_SIZE
	.align		4
.L_29:
        /*009c*/ 	.byte	0x03, 0x19
        /*009e*/ 	.short	0x0034


	//----- nvinfo : EIATTR_PARAM_CBANK
	.align		4
        /*00a0*/ 	.byte	0x04, 0x0a
        /*00a2*/ 	.short	(.L_31 - .L_30)
	.align		4
.L_30:
        /*00a4*/ 	.word	index@(.nv.constant0.triton_poi_fused__native_batch_norm_legit_no_training_add_div_hardtanh_mul_26)
        /*00a8*/ 	.short	0x0210
        /*00aa*/ 	.short	0x0034


	//----- nvinfo : EIATTR_SW_WAR
	.align		4
.L_31:
        /*00ac*/ 	.byte	0x04, 0x36
        /*00ae*/ 	.short	(.L_33 - .L_32)
.L_32:
        /*00b0*/ 	.word	0x00000008
.L_33:


//--------------------- .nv.callgraph             --------------------------
	.section	.nv.callgraph,"",@"SHT_CUDA_CALLGRAPH"
	.align	4
	.sectionentsize	8
	.align		4
        /*0000*/ 	.word	0x00000000
	.align		4
        /*0004*/ 	.word	0xffffffff
	.align		4
        /*0008*/ 	.word	0x00000000
	.align		4
        /*000c*/ 	.word	0xfffffffe
	.align		4
        /*0010*/ 	.word	0x00000000
	.align		4
        /*0014*/ 	.word	0xfffffffd
	.align		4
        /*0018*/ 	.word	0x00000000
	.align		4
        /*001c*/ 	.word	0xfffffffc


//--------------------- .nv.constant4             --------------------------
	.section	.nv.constant4,"a",@progbits
	.align	8
	.align		8
.nv.constant4:
        /*0000*/ 	.dword	_$_str
	.align		8
        /*0008*/ 	.dword	_$_str_$_2


//--------------------- .text.triton_poi_fused__native_batch_norm_legit_no_training_add_div_hardtanh_mul_26 --------------------------
	.section	.text.triton_poi_fused__native_batch_norm_legit_no_training_add_div_hardtanh_mul_26,"ax",@progbits
	.align	128
        .global         triton_poi_fused__native_batch_norm_legit_no_training_add_div_hardtanh_mul_26
        .type           triton_poi_fused__native_batch_norm_legit_no_training_add_div_hardtanh_mul_26,@function
        .size           triton_poi_fused__native_batch_norm_legit_no_training_add_div_hardtanh_mul_26,(.L_x_1 - triton_poi_fused__native_batch_norm_legit_no_training_add_div_hardtanh_mul_26)
        .other          triton_poi_fused__native_batch_norm_legit_no_training_add_div_hardtanh_mul_26,@"STO_CUDA_ENTRY STV_DEFAULT"
triton_poi_fused__native_batch_norm_legit_no_training_add_div_hardtanh_mul_26:
.text.triton_poi_fused__native_batch_norm_legit_no_training_add_div_hardtanh_mul_26:
[----:B------:R-:W0:Y:S01]  /*0000*/  LDC R1, c[0x0][0x28] ;  /* 0x00000a00ff017b82 */ /* 0x000e220000000800 */
[----:B------:R-:W1:Y:S01]  /*0010*/  S2R R0, SR_TID.X ;  /* 0x0000000000007919 */ /* 0x000e620000002100 */
[----:B------:R-:W-:-:S06]  /*0020*/  HFMA2.MMA R2, -RZ, RZ, 0, 0 ;  /* 0x00000000ff027435 */ /* 0x000fcc00000001ff */
[----:B------:R-:W2:Y:S01]  /*0030*/  LDC.64 R10, c[0x0][0x228] ;  /* 0x00008a00ff0a7b82 */ /* 0x000ea20000000a00 */
[----:B------:R-:W-:Y:S01]  /*0040*/  ULDC.64 UR4, c[0x0][0x208] ;  /* 0x0000820000047ab9 */ /* 0x000fe20000000a00 */
[----:B------:R-:W3:Y:S06]  /*0050*/  S2R R3, SR_CTAID.X ;  /* 0x0000000000037919 */ /* 0x000eec0000002500 */
[----:B------:R-:W4:Y:S08]  /*0060*/  LDC.64 R16, c[0x0][0x220] ;  /* 0x00008800ff107b82 */ /* 0x000f300000000a00 */
[----:B------:R-:W5:Y:S08]  /*0070*/  LDC.64 R14, c[0x0][0x218] ;  /* 0x00008600ff0e7b82 */ /* 0x000f700000000a00 */
[----:B------:R-:W5:Y:S01]  /*0080*/  LDC.64 R18, c[0x0][0x230] ;  /* 0x00008c00ff127b82 */ /* 0x000f620000000a00 */
[----:B-1----:R-:W-:-:S07]  /*0090*/  SHF.L.U32 R0, R0, 0x1, RZ ;  /* 0x0000000100007819 */ /* 0x002fce00000006ff */
[----:B------:R-:W1:Y:S01]  /*00a0*/  LDC.64 R20, c[0x0][0x238] ;  /* 0x00008e00ff147b82 */ /* 0x000e620000000a00 */
[----:B------:R-:W-:-:S04]  /*00b0*/  LOP3.LUT R0, R0, 0xfe, RZ, 0xc0, !PT ;  /* 0x000000fe00007812 */ /* 0x000fc800078ec0ff */
[----:B---3--:R-:W-:-:S04]  /*00c0*/  LEA R3, R3, R0, 0x8 ;  /* 0x0000000003037211 */ /* 0x008fc800078e40ff */
[C---:B------:R-:W-:Y:S01]  /*00d0*/  ISETP.GE.AND P0, PT, R3.reuse, 0x1e00, PT ;  /* 0x00001e000300780c */ /* 0x040fe20003f06270 */
[----:B------:R-:W-:-:S05]  /*00e0*/  IMAD.HI R0, R3, -0x77777777, R2 ;  /* 0x8888888903007827 */ /* 0x000fca00078e0202 */
[----:B------:R-:W-:-:S04]  /*00f0*/  SHF.R.U32.HI R5, RZ, 0x1f, R0 ;  /* 0x0000001fff057819 */ /* 0x000fc80000011600 */
[----:B------:R-:W-:-:S05]  /*0100*/  LEA.HI.SX32 R5, R0, R5, 0x1a ;  /* 0x0000000500057211 */ /* 0x000fca00078fd2ff */
[----:B------:R-:W-:Y:S01]  /*0110*/  IMAD R13, R5, -0x78, R3 ;  /* 0xffffff88050d7824 */ /* 0x000fe200078e0203 */
[----:B------:R-:W-:-:S03]  /*0120*/  CS2R R4, SRZ ;  /* 0x0000000000047805 */ /* 0x000fc6000001ff00 */
[----:B--2---:R-:W-:-:S05]  /*0130*/  IMAD.WIDE R10, R13, 0x4, R10 ;  /* 0x000000040d0a7825 */ /* 0x004fca00078e020a */
[----:B------:R2:W3:Y:S01]  /*0140*/  @!P0 LDG.E.EL.64 R4, desc[UR4][R10.64] ;  /* 0x000000040a048981 */ /* 0x0004e2000c2e1b00 */
[----:B------:R-:W-:Y:S02]  /*0150*/  CS2R R6, SRZ ;  /* 0x0000000000067805 */ /* 0x000fe4000001ff00 */
[----:B------:R-:W-:Y:S01]  /*0160*/  CS2R R8, SRZ ;  /* 0x0000000000087805 */ /* 0x000fe2000001ff00 */
[----:B----4-:R-:W-:-:S04]  /*0170*/  IMAD.WIDE R16, R13, 0x4, R16 ;  /* 0x000000040d107825 */ /* 0x010fc800078e0210 */
[----:B-----5:R-:W-:Y:S01]  /*0180*/  IMAD.WIDE R14, R3, 0x4, R14 ;  /* 0x00000004030e7825 */ /* 0x020fe200078e020e */
[----:B------:R-:W4:Y:S01]  /*0190*/  @!P0 LDG.E.EL.64 R6, desc[UR4][R16.64] ;  /* 0x0000000410068981 */ /* 0x000f22000c2e1b00 */
[----:B--2---:R-:W-:Y:S02]  /*01a0*/  CS2R R10, SRZ ;  /* 0x00000000000a7805 */ /* 0x004fe4000001ff00 */
[C---:B0-----:R-:W-:Y:S01]  /*01b0*/  IMAD.WIDE R18, R13.reuse, 0x4, R18 ;  /* 0x000000040d127825 */ /* 0x041fe200078e0212 */
[----:B------:R0:W4:Y:S03]  /*01c0*/  @!P0 LDG.E.64 R8, desc[UR4][R14.64] ;  /* 0x000000040e088981 */ /* 0x000126000c1e1b00 */
[----:B-1----:R-:W-:Y:S01]  /*01d0*/  IMAD.WIDE R20, R13, 0x4, R20 ;  /* 0x000000040d147825 */ /* 0x002fe200078e0214 */
[----:B------:R-:W-:-:S04]  /*01e0*/  CS2R R12, SRZ ;  /* 0x00000000000c7805 */ /* 0x000fc8000001ff00 */
[----:B------:R-:W2:Y:S04]  /*01f0*/  @!P0 LDG.E.EL.64 R10, desc[UR4][R20.64] ;  /* 0x00000004140a8981 */ /* 0x000ea8000c2e1b00 */
[----:B------:R-:W2:Y:S01]  /*0200*/  @!P0 LDG.E.EL.64 R12, desc[UR4][R18.64] ;  /* 0x00000004120c8981 */ /* 0x000ea2000c2e1b00 */
[----:B0-----:R-:W-:Y:S01]  /*0210*/  MOV R15, 0x3e800000 ;  /* 0x3e800000000f7802 */ /* 0x001fe20000000f00 */
[----:B---3--:R-:W-:Y:S01]  /*0220*/  FADD R4, R4, 9.9999997473787516356e-06 ;  /* 0x3727c5ac04047421 */ /* 0x008fe20000000000 */
[----:B------:R-:W-:-:S03]  /*0230*/  FADD R5, R5, 9.9999997473787516356e-06 ;  /* 0x3727c5ac05057421 */ /* 0x000fc60000000000 */
[----:B------:R-:W0:Y:S08]  /*0240*/  MUFU.SQRT R0, R4 ;  /* 0x0000000400007308 */ /* 0x000e300000002000 */
[----:B------:R-:W1:Y:S01]  /*0250*/  MUFU.SQRT R2, R5 ;  /* 0x0000000500027308 */ /* 0x000e620000002000 */
[C---:B0-----:R-:W-:Y:S02]  /*0260*/  FSETP.GT.AND P1, PT, R0.reuse, 8.50705917302346158658e+37, PT ;  /* 0x7e8000000000780b */ /* 0x041fe40003f24000 */
[----:B------:R-:W-:-:S02]  /*0270*/  FSETP.GEU.AND P3, PT, R0, 1.175494350822287508e-38, PT ;  /* 0x008000000000780b */ /* 0x000fc40003f6e000 */
[C---:B-1----:R-:W-:Y:S02]  /*0280*/  FSETP.GT.AND P2, PT, R2.reuse, 8.50705917302346158658e+37, PT ;  /* 0x7e8000000200780b */ /* 0x042fe40003f44000 */
[----:B------:R-:W-:-:S07]  /*0290*/  FSETP.GEU.AND P4, PT, R2, 1.175494350822287508e-38, PT ;  /* 0x008000000200780b */ /* 0x000fce0003f8e000 */
[----:B------:R-:W-:-:S04]  /*02a0*/  @P1 FMUL R0, R0, 0.25 ;  /* 0x3e80000000001820 */ /* 0x000fc80000400000 */
[----:B------:R-:W-:Y:S01]  /*02b0*/  @!P3 FMUL R0, R0, 16777216 ;  /* 0x4b8000000000b820 */ /* 0x000fe20000400000 */
[----:B------:R-:W-:-:S04]  /*02c0*/  @P2 FMUL R2, R2, 0.25 ;  /* 0x3e80000002022820 */ /* 0x000fc80000400000 */
[----:B------:R-:W-:Y:S01]  /*02d0*/  @!P4 FMUL R2, R2, 16777216 ;  /* 0x4b8000000202c820 */ /* 0x000fe20000400000 */
[----:B------:R-:W0:Y:S01]  /*02e0*/  MUFU.RCP R0, R0 ;  /* 0x0000000000007308 */ /* 0x000e220000001000 */
[----:B------:R-:W-:-:S07]  /*02f0*/  FSEL R5, R15, 1, P1 ;  /* 0x3f8000000f057808 */ /* 0x000fce0000800000 */
[----:B------:R-:W1:Y:S01]  /*0300*/  MUFU.RCP R2, R2 ;  /* 0x0000000200027308 */ /* 0x000e620000001000 */
[----:B------:R-:W-:Y:S01]  /*0310*/  FSEL R15, R15, 1, P2 ;  /* 0x3f8000000f0f7808 */ /* 0x000fe20001000000 */
[----:B------:R-:W-:-:S04]  /*0320*/  @!P3 FMUL R5, R5, 16777216 ;  /* 0x4b8000000505b820 */ /* 0x000fc80000400000 */
[----:B------:R-:W-:Y:S01]  /*0330*/  @!P4 FMUL R15, R15, 16777216 ;  /* 0x4b8000000f0fc820 */ /* 0x000fe20000400000 */
[----:B0-----:R-:W-:Y:S01]  /*0340*/  FMUL R5, R0, R5 ;  /* 0x0000000500057220 */ /* 0x001fe20000400000 */
[----:B----4-:R-:W-:Y:S01]  /*0350*/  FADD R6, -R6, R8 ;  /* 0x0000000806067221 */ /* 0x010fe20000000100 */
[----:B------:R-:W-:Y:S01]  /*0360*/  FADD R7, -R7, R9 ;  /* 0x0000000907077221 */ /* 0x000fe20000000100 */
[----:B-1----:R-:W-:Y:S02]  /*0370*/  FMUL R4, R2, R15 ;  /* 0x0000000f02047220 */ /* 0x002fe40000400000 */
[----:B------:R-:W-:Y:S02]  /*0380*/  FMUL R5, R6, R5 ;  /* 0x0000000506057220 */ /* 0x000fe40000400000 */
[----:B------:R-:W-:Y:S02]  /*0390*/  FMUL R4, R7, R4 ;  /* 0x0000000407047220 */ /* 0x000fe40000400000 */
[----:B--2---:R-:W-:-:S02]  /*03a0*/  FFMA R10, R5, R12, R10 ;  /* 0x0000000c050a7223 */ /* 0x004fc4000000000a */
[----:B------:R-:W-:Y:S02]  /*03b0*/  FFMA R11, R4, R13, R11 ;  /* 0x0000000d040b7223 */ /* 0x000fe4000000000b */
[----:B------:R-:W-:Y:S01]  /*03c0*/  FADD R0, R10, 3 ;  /* 0x404000000a007421 */ /* 0x000fe20000000000 */
[----:B------:R-:W0:Y:S01]  /*03d0*/  LDC.64 R4, c[0x0][0x210] ;  /* 0x00008400ff047b82 */ /* 0x000e220000000a00 */
[----:B------:R-:W-:-:S03]  /*03e0*/  FADD R2, R11, 3 ;  /* 0x404000000b027421 */ /* 0x000fc60000000000 */
[----:B------:R-:W-:Y:S02]  /*03f0*/  FSETP.GTU.AND P1, PT, R0, RZ, PT ;  /* 0x000000ff0000720b */ /* 0x000fe40003f2c000 */
[----:B------:R-:W-:Y:S02]  /*0400*/  FSETP.GTU.AND P2, PT, R2, RZ, PT ;  /* 0x000000ff0200720b */ /* 0x000fe40003f4c000 */
[----:B------:R-:W-:Y:S02]  /*0410*/  FSEL R0, R0, RZ, P1 ;  /* 0x000000ff00007208 */ /* 0x000fe40000800000 */
[----:B------:R-:W-:Y:S02]  /*0420*/  FSEL R2, R2, RZ, P2 ;  /* 0x000000ff02027208 */ /* 0x000fe40001000000 */
[----:B------:R-:W-:Y:S02]  /*0430*/  FSETP.GEU.AND P3, PT, R0, 6, PT ;  /* 0x40c000000000780b */ /* 0x000fe40003f6e000 */
[----:B------:R-:W-:Y:S01]  /*0440*/  FSETP.GEU.AND P4, PT, R2, 6, PT ;  /* 0x40c000000200780b */ /* 0x000fe20003f8e000 */
[C---:B------:R-:W-:Y:S01]  /*0450*/  FMUL R7, R0.reuse, 0.16666667163372039795 ;  /* 0x3e2aaaab00077820 */ /* 0x040fe20000400000 */
[----:B------:R-:W-:Y:S01]  /*0460*/  FSETP.NAN.AND P1, PT, R0, R0, PT ;  /* 0x000000000000720b */ /* 0x000fe20003f28000 */
[C---:B------:R-:W-:Y:S01]  /*0470*/  FMUL R0, R2.reuse, 0.16666667163372039795 ;  /* 0x3e2aaaab02007820 */ /* 0x040fe20000400000 */
[----:B------:R-:W-:-:S07]  /*0480*/  FSETP.NAN.AND P2, PT, R2, R2, PT ;  /* 0x000000020200720b */ /* 0x000fce0003f48000 */
[----:B------:R-:W-:Y:S02]  /*0490*/  @P3 FSEL R7, R7, 1, P1 ;  /* 0x3f80000007073808 */ /* 0x000fe40000800000 */
[----:B------:R-:W-:Y:S01]  /*04a0*/  @P4 FSEL R0, R0, 1, P2 ;  /* 0x3f80000000004808 */ /* 0x000fe20001000000 */
[----:B0-----:R-:W-:-:S04]  /*04b0*/  IMAD.WIDE R2, R3, 0x4, R4 ;  /* 0x0000000403027825 */ /* 0x001fc800078e0204 */
[----:B------:R-:W-:Y:S01]  /*04c0*/  FMUL R10, R10, R7 ;  /* 0x000000070a0a7220 */ /* 0x000fe20000400000 */
[----:B------:R-:W-:Y:S01]  /*04d0*/  FMUL R11, R11, R0 ;  /* 0x000000000b0b7220 */ /* 0x000fe20000400000 */
[----:B------:R-:W-:Y:S06]  /*04e0*/  @P0 EXIT ;  /* 0x000000000000094d */ /* 0x000fec0003800000 */
[----:B------:R-:W-:Y:S01]  /*04f0*/  STG.E.64 desc[UR4][R2.64], R10 ;  /* 0x0000000a02007986 */ /* 0x000fe2000c101b04 */
[----:B------:R-:W-:Y:S05]  /*0500*/  EXIT ;  /* 0x000000000000794d */ /* 0x000fea0003800000 */
.L_x_0:
[----:B------:R-:W-:-:S00]  /*0510*/  BRA `(.L_x_0) ;  /* 0xfffffffc00fc7947 */ /* 0x000fc0000383ffff */
[----:B------:R-:W-:-:S00]  /*0520*/  NOP ;  /* 0x0000000000007918 */ /* 0x000fc00000000000 */
        /* <DEDUP_REMOVED lines=13> */
.L_x_1:


//--------------------- .nv.global.init           --------------------------
	.section	.nv.global.init,"aw",@progbits
.nv.global.init:
	.type		_$_str,@object
	.size		_$_str,(_$_str_$_2 - _$_str)
_$_str:
        /*0000*/ 	.byte	0x5f, 0x5f, 0x43, 0x55, 0x44, 0x41, 0x5f, 0x46, 0x54, 0x5a, 0x00
	.type		_$_str_$_2,@object
	.size		_$_str_$_2,(.L_1 - _$_str_$_2)
_$_str_$_2:
        /*000b*/ 	.byte	0x5f, 0x5f, 0x43, 0x55, 0x44, 0x41, 0x5f, 0x50, 0x52, 0x45, 0x43, 0x5f, 0x53, 0x51, 0x52, 0x54
        /*001b*/ 	.byte	0x00
.L_1:


//--------------------- .nv.constant0.triton_poi_fused__native_batch_norm_legit_no_training_add_div_hardtanh_mul_26 --------------------------
	.section	.nv.constant0.triton_poi_fused__native_batch_norm_legit_no_training_add_div_hardtanh_mul_26,"a",@progbits
	.sectionflags	@""
	.align	4
.nv.constant0.triton_poi_fused__native_batch_norm_legit_no_training_add_div_hardtanh_mul_26:
	.zero		580
